	.headerflags	@"EF_CUDA_TEXMODE_UNIFIED EF_CUDA_64BIT_ADDRESS EF_CUDA_SM86 EF_CUDA_VIRTUAL_SM(EF_CUDA_SM86)"
	.elftype	@"ET_EXEC"


//--------------------- .nv.info                  --------------------------
	.section	.nv.info,"",@"SHT_CUDA_INFO"
	.align	4


	//----- nvinfo : EIATTR_REGCOUNT
	.align		4
        /*0000*/ 	.byte	0x04, 0x2f
        /*0002*/ 	.short	(.L_3 - .L_2)
	.align		4
.L_2:
        /*0004*/ 	.word	index@(l2norm_fwd_kernel)
        /*0008*/ 	.word	0x0000003c


	//----- nvinfo : EIATTR_MAX_STACK_SIZE
	.align		4
.L_3:
        /*000c*/ 	.byte	0x04, 0x23
        /*000e*/ 	.short	(.L_5 - .L_4)
	.align		4
.L_4:
        /*0010*/ 	.word	index@(l2norm_fwd_kernel)
        /*0014*/ 	.word	0x00000000


	//----- nvinfo : EIATTR_MIN_STACK_SIZE
	.align		4
.L_5:
        /*0018*/ 	.byte	0x04, 0x12
        /*001a*/ 	.short	(.L_7 - .L_6)
	.align		4
.L_6:
        /*001c*/ 	.word	index@(l2norm_fwd_kernel)
        /*0020*/ 	.word	0x00000000


	//----- nvinfo : EIATTR_FRAME_SIZE
	.align		4
.L_7:
        /*0024*/ 	.byte	0x04, 0x11
        /*0026*/ 	.short	(.L_9 - .L_8)
	.align		4
.L_8:
        /*0028*/ 	.word	index@(l2norm_fwd_kernel)
        /*002c*/ 	.word	0x00000000
.L_9:


//--------------------- .nv.info.l2norm_fwd_kernel --------------------------
	.section	.nv.info.l2norm_fwd_kernel,"",@"SHT_CUDA_INFO"
	.align	4


	//----- nvinfo : EIATTR_CUDA_API_VERSION
	.align		4
        /*0000*/ 	.byte	0x04, 0x37
        /*0002*/ 	.short	(.L_11 - .L_10)
.L_10:
        /*0004*/ 	.word	0x0000007b


	//----- nvinfo : EIATTR_SW2861232_WAR
	.align		4
.L_11:
        /*0008*/ 	.byte	0x01, 0x35
	.zero		2


	//----- nvinfo : EIATTR_PARAM_CBANK
	.align		4
        /*000c*/ 	.byte	0x04, 0x0a
        /*000e*/ 	.short	(.L_13 - .L_12)
	.align		4
.L_12:
        /*0010*/ 	.word	index@(.nv.constant0.l2norm_fwd_kernel)
        /*0014*/ 	.short	0x0160
        /*0016*/ 	.short	0x001c


	//----- nvinfo : EIATTR_CBANK_PARAM_SIZE
	.align		4
.L_13:
        /*0018*/ 	.byte	0x03, 0x19
        /*001a*/ 	.short	0x001c


	//----- nvinfo : EIATTR_KPARAM_INFO
	.align		4
        /*001c*/ 	.byte	0x04, 0x17
        /*001e*/ 	.short	(.L_15 - .L_14)
.L_14:
        /*0020*/ 	.word	0x00000000
        /*0024*/ 	.short	0x0003
        /*0026*/ 	.short	0x0018
        /*0028*/ 	.byte	0x00, 0xf0, 0x11, 0x00


	//----- nvinfo : EIATTR_KPARAM_INFO
	.align		4
.L_15:
        /*002c*/ 	.byte	0x04, 0x17
        /*002e*/ 	.short	(.L_17 - .L_16)
.L_16:
        /*0030*/ 	.word	0x00000000
        /*0034*/ 	.short	0x0002
        /*0036*/ 	.short	0x0010
        /*0038*/ 	.byte	0x00, 0xf0, 0x21, 0x00


	//----- nvinfo : EIATTR_KPARAM_INFO
	.align		4
.L_17:
        /*003c*/ 	.byte	0x04, 0x17
        /*003e*/ 	.short	(.L_19 - .L_18)
.L_18:
        /*0040*/ 	.word	0x00000000
        /*0044*/ 	.short	0x0001
        /*0046*/ 	.short	0x0008
        /*0048*/ 	.byte	0x00, 0xf0, 0x21, 0x00


	//----- nvinfo : EIATTR_KPARAM_INFO
	.align		4
.L_19:
        /*004c*/ 	.byte	0x04, 0x17
        /*004e*/ 	.short	(.L_21 - .L_20)
.L_20:
        /*0050*/ 	.word	0x00000000
        /*0054*/ 	.short	0x0000
        /*0056*/ 	.short	0x0000
        /*0058*/ 	.byte	0x00, 0xf0, 0x21, 0x00


	//----- nvinfo : EIATTR_MAXREG_COUNT
	.align		4
.L_21:
        /*005c*/ 	.byte	0x03, 0x1b
        /*005e*/ 	.short	0x00ff


	//----- nvinfo : EIATTR_COOP_GROUP_MASK_REGIDS
	.align		4
        /*0060*/ 	.byte	0x04, 0x29
        /*0062*/ 	.short	(.L_23 - .L_22)


	//   ....[0]....
.L_22:
        /*0064*/ 	.word	0xffffffff


	//   ....[1]....
        /*0068*/ 	.word	0xffffffff


	//   ....[2]....
        /*006c*/ 	.word	0xffffffff


	//   ....[3]....
        /*0070*/ 	.word	0xffffffff


	//   ....[4]....
        /*0074*/ 	.word	0xffffffff


	//   ....[5]....
        /*0078*/ 	.word	0xffffffff


	//   ....[6]....
        /*007c*/ 	.word	0xffffffff


	//   ....[7]....
        /*0080*/ 	.word	0xffffffff


	//   ....[8]....
        /*0084*/ 	.word	0xffffffff


	//   ....[9]....
        /*0088*/ 	.word	0xffffffff


	//   ....[10]....
        /*008c*/ 	.word	0xffffffff


	//   ....[11]....
        /*0090*/ 	.word	0xffffffff


	//   ....[12]....
        /*0094*/ 	.word	0xffffffff


	//   ....[13]....
        /*0098*/ 	.word	0xffffffff


	//   ....[14]....
        /*009c*/ 	.word	0xffffffff


	//   ....[15]....
        /*00a0*/ 	.word	0xffffffff


	//----- nvinfo : EIATTR_COOP_GROUP_INSTR_OFFSETS
	.align		4
.L_23:
        /*00a4*/ 	.byte	0x04, 0x28
        /*00a6*/ 	.short	(.L_25 - .L_24)


	//   ....[0]....
.L_24:
        /*00a8*/ 	.word	0x000006c0


	//   ....[1]....
        /*00ac*/ 	.word	0x00000750


	//   ....[2]....
        /*00b0*/ 	.word	0x000007b0


	//   ....[3]....
        /*00b4*/ 	.word	0x000007f0


	//   ....[4]....
        /*00b8*/ 	.word	0x00000800


	//   ....[5]....
        /*00bc*/ 	.word	0x00000820


	//   ....[6]....
        /*00c0*/ 	.word	0x00000840


	//   ....[7]....
        /*00c4*/ 	.word	0x00000870


	//   ....[8]....
        /*00c8*/ 	.word	0x00000880


	//   ....[9]....
        /*00cc*/ 	.word	0x000008a0


	//   ....[10]....
        /*00d0*/ 	.word	0x000008c0


	//   ....[11]....
        /*00d4*/ 	.word	0x000008f0


	//   ....[12]....
        /*00d8*/ 	.word	0x00000900


	//   ....[13]....
        /*00dc*/ 	.word	0x00000930


	//   ....[14]....
        /*00e0*/ 	.word	0x00000950


	//   ....[15]....
        /*00e4*/ 	.word	0x00000980


	//----- nvinfo : EIATTR_EXIT_INSTR_OFFSETS
	.align		4
.L_25:
        /*00e8*/ 	.byte	0x04, 0x1c
        /*00ea*/ 	.short	(.L_27 - .L_26)


	//   ....[0]....
.L_26:
        /*00ec*/ 	.word	0x00001090


	//   ....[1]....
        /*00f0*/ 	.word	0x000010f0


	//----- nvinfo : EIATTR_MAX_THREADS
	.align		4
.L_27:
        /*00f4*/ 	.byte	0x04, 0x05
        /*00f6*/ 	.short	(.L_29 - .L_28)
.L_28:
        /*00f8*/ 	.word	0x00000040
        /*00fc*/ 	.word	0x00000001
        /*0100*/ 	.word	0x00000001
.L_29:


//--------------------- .nv.rel.action            --------------------------
	.section	.nv.rel.action,"",@"SHT_CUDA_RELOCINFO"
	.align	8
	.sectionentsize	8
        /*0000*/ 	.byte	0x73, 0x00, 0x00, 0x00, 0x00, 0x00, 0x00, 0x00, 0x00, 0x00, 0x00, 0x11, 0x25, 0x00, 0x05, 0x36


//--------------------- .nv.constant0.l2norm_fwd_kernel --------------------------
	.section	.nv.constant0.l2norm_fwd_kernel,"a",@progbits
	.align	4
.nv.constant0.l2norm_fwd_kernel:
	.zero		380


//--------------------- .text.l2norm_fwd_kernel   --------------------------
	.section	.text.l2norm_fwd_kernel,"ax",@progbits
	.sectionflags	@"SHF_BARRIERS=1"
	.sectioninfo	@"SHI_REGISTERS=60"
	.align	128
        .global         l2norm_fwd_kernel
        .type           l2norm_fwd_kernel,@function
        .size           l2norm_fwd_kernel,(.L_x_1 - l2norm_fwd_kernel)
        .other          l2norm_fwd_kernel,@"STO_CUDA_ENTRY STV_DEFAULT"
l2norm_fwd_kernel:
.text.l2norm_fwd_kernel:
[----:B------:R-:W-:-:S02]  /*0000*/  MOV R1, c[0x0][0x28] ;  /* 0x00000a0000017a02 */ /* 0x000fc40000000f00 */
[----:B------:R-:W0:Y:S01]  /*0010*/  S2R R0, SR_TID.X ;  /* 0x0000000000007919 */ /* 0x000e220000002100 */
[----:B------:R-:W-:Y:S01]  /*0020*/  CS2R R4, SRZ ;  /* 0x0000000000047805 */ /* 0x000fe2000001ff00 */
[----:B------:R-:W-:Y:S01]  /*0030*/  CS2R R6, SRZ ;  /* 0x0000000000067805 */ /* 0x000fe2000001ff00 */
[----:B------:R-:W-:Y:S01]  /*0040*/  ULDC.64 UR4, c[0x0][0x118] ;  /* 0x0000460000047ab9 */ /* 0x000fe20000000a00 */
[----:B------:R-:W1:Y:S01]  /*0050*/  S2R R21, SR_CTAID.X ;  /* 0x0000000000157919 */ /* 0x000e620000002500 */
[----:B0-----:R-:W-:Y:S02]  /*0060*/  SHF.R.U32.HI R28, RZ, 0x4, R0 ;  /* 0x00000004ff1c7819 */ /* 0x001fe40000011600 */
[----:B------:R-:W-:Y:S02]  /*0070*/  SHF.L.U32 R2, R0, 0x3, RZ ;  /* 0x0000000300027819 */ /* 0x000fe400000006ff */
[----:B-1----:R-:W-:Y:S02]  /*0080*/  SHF.L.U32 R21, R21, 0x4, RZ ;  /* 0x0000000415157819 */ /* 0x002fe400000006ff */
[----:B------:R-:W-:-:S02]  /*0090*/  SGXT.U32 R28, R28, 0x2 ;  /* 0x000000021c1c781a */ /* 0x000fc40000000000 */
[----:B------:R-:W-:Y:S02]  /*00a0*/  LOP3.LUT R16, R2, 0x78, RZ, 0xc0, !PT ;  /* 0x0000007802107812 */ /* 0x000fe400078ec0ff */
[----:B------:R-:W-:Y:S02]  /*00b0*/  LOP3.LUT R3, R21, R28, RZ, 0xfc, !PT ;  /* 0x0000001c15037212 */ /* 0x000fe400078efcff */
[----:B------:R-:W-:Y:S01]  /*00c0*/  SHF.R.S32.HI R2, RZ, 0x1f, R21 ;  /* 0x0000001fff027819 */ /* 0x000fe20000011415 */
[----:B------:R-:W-:Y:S01]  /*00d0*/  IMAD.WIDE.U32 R16, R16, 0x2, RZ ;  /* 0x0000000210107825 */ /* 0x000fe200078e00ff */
[C---:B------:R-:W-:Y:S02]  /*00e0*/  SHF.L.U32 R27, R3.reuse, 0x8, RZ ;  /* 0x00000008031b7819 */ /* 0x040fe400000006ff */
[C---:B------:R-:W-:Y:S02]  /*00f0*/  ISETP.GE.U32.AND P2, PT, R3.reuse, 0x1230, PT ;  /* 0x000012300300780c */ /* 0x040fe40003f46070 */
[----:B------:R-:W-:-:S02]  /*0100*/  SHF.L.U64.HI R3, R3, 0x8, R2 ;  /* 0x0000000803037819 */ /* 0x000fc40000010202 */
[----:B------:R-:W-:Y:S02]  /*0110*/  LOP3.LUT R27, R27, R16, RZ, 0xfc, !PT ;  /* 0x000000101b1b7212 */ /* 0x000fe400078efcff */
[----:B------:R-:W-:Y:S02]  /*0120*/  ISETP.GE.U32.AND.EX P2, PT, R2, RZ, PT, P2 ;  /* 0x000000ff0200720c */ /* 0x000fe40003f46120 */
[----:B------:R-:W-:Y:S02]  /*0130*/  LOP3.LUT R25, R21, 0x4, R28, 0xfe, !PT ;  /* 0x0000000415197812 */ /* 0x000fe400078efe1c */
[----:B------:R-:W-:Y:S02]  /*0140*/  LOP3.LUT R24, R3, R17, RZ, 0xfc, !PT ;  /* 0x0000001103187212 */ /* 0x000fe400078efcff */
[----:B------:R-:W-:Y:S02]  /*0150*/  IADD3 R12, P0, R27, c[0x0][0x160], RZ ;  /* 0x000058001b0c7a10 */ /* 0x000fe40007f1e0ff */
[----:B------:R-:W-:-:S02]  /*0160*/  SHF.L.U32 R3, R25, 0x8, RZ ;  /* 0x0000000819037819 */ /* 0x000fc400000006ff */
[----:B------:R-:W-:Y:S02]  /*0170*/  ISETP.GE.U32.AND P3, PT, R25, 0x1230, PT ;  /* 0x000012301900780c */ /* 0x000fe40003f66070 */
[----:B------:R-:W-:Y:S02]  /*0180*/  LOP3.LUT R15, R21, 0x8, R28, 0xfe, !PT ;  /* 0x00000008150f7812 */ /* 0x000fe400078efe1c */
[----:B------:R-:W-:Y:S02]  /*0190*/  IADD3.X R13, R24, c[0x0][0x164], RZ, P0, !PT ;  /* 0x00005900180d7a10 */ /* 0x000fe400007fe4ff */
[----:B------:R-:W-:Y:S02]  /*01a0*/  SHF.L.U64.HI R25, R25, 0x8, R2 ;  /* 0x0000000819197819 */ /* 0x000fe40000010202 */
[----:B------:R-:W-:Y:S01]  /*01b0*/  LOP3.LUT R26, R3, R16, RZ, 0xfc, !PT ;  /* 0x00000010031a7212 */ /* 0x000fe200078efcff */
[----:B------:R0:W2:Y:S01]  /*01c0*/  @!P2 LDG.E.128 R4, [R12.64] ;  /* 0x000000040c04a981 */ /* 0x0000a2000c1e1d00 */
[----:B------:R-:W-:Y:S01]  /*01d0*/  ISETP.GE.U32.AND.EX P3, PT, R2, RZ, PT, P3 ;  /* 0x000000ff0200720c */ /* 0x000fe20003f66130 */
[----:B------:R-:W-:Y:S01]  /*01e0*/  CS2R R8, SRZ ;  /* 0x0000000000087805 */ /* 0x000fe2000001ff00 */
[C---:B------:R-:W-:Y:S01]  /*01f0*/  ISETP.GE.U32.AND P1, PT, R15.reuse, 0x1230, PT ;  /* 0x000012300f00780c */ /* 0x040fe20003f26070 */
[----:B------:R-:W-:Y:S01]  /*0200*/  CS2R R10, SRZ ;  /* 0x00000000000a7805 */ /* 0x000fe2000001ff00 */
[----:B------:R-:W-:-:S02]  /*0210*/  SHF.L.U32 R3, R15, 0x8, RZ ;  /* 0x000000080f037819 */ /* 0x000fc400000006ff */
[----:B------:R-:W-:Y:S02]  /*0220*/  LOP3.LUT R25, R25, R17, RZ, 0xfc, !PT ;  /* 0x0000001119197212 */ /* 0x000fe400078efcff */
[----:B------:R-:W-:Y:S02]  /*0230*/  IADD3 R18, P0, R26, c[0x0][0x160], RZ ;  /* 0x000058001a127a10 */ /* 0x000fe40007f1e0ff */
[----:B0-----:R-:W-:Y:S02]  /*0240*/  SHF.L.U64.HI R13, R15, 0x8, R2 ;  /* 0x000000080f0d7819 */ /* 0x001fe40000010202 */
[----:B------:R-:W-:Y:S02]  /*0250*/  LOP3.LUT R20, R3, R16, RZ, 0xfc, !PT ;  /* 0x0000001003147212 */ /* 0x000fe400078efcff */
[----:B------:R-:W-:Y:S02]  /*0260*/  ISETP.GE.U32.AND.EX P1, PT, R2, RZ, PT, P1 ;  /* 0x000000ff0200720c */ /* 0x000fe40003f26110 */
[----:B------:R-:W-:-:S02]  /*0270*/  IADD3.X R19, R25, c[0x0][0x164], RZ, P0, !PT ;  /* 0x0000590019137a10 */ /* 0x000fc400007fe4ff */
[----:B------:R-:W-:Y:S02]  /*0280*/  LOP3.LUT R22, R13, R17, RZ, 0xfc, !PT ;  /* 0x000000110d167212 */ /* 0x000fe400078efcff */
[----:B------:R-:W-:Y:S01]  /*0290*/  IADD3 R30, P0, R20, c[0x0][0x160], RZ ;  /* 0x00005800141e7a10 */ /* 0x000fe20007f1e0ff */
[----:B------:R-:W-:Y:S01]  /*02a0*/  CS2R R12, SRZ ;  /* 0x00000000000c7805 */ /* 0x000fe2000001ff00 */
[----:B------:R-:W-:Y:S01]  /*02b0*/  LOP3.LUT R23, R21, 0xc, R28, 0xfe, !PT ;  /* 0x0000000c15177812 */ /* 0x000fe200078efe1c */
[----:B------:R-:W-:Y:S01]  /*02c0*/  CS2R R14, SRZ ;  /* 0x00000000000e7805 */ /* 0x000fe2000001ff00 */
[----:B------:R-:W-:Y:S01]  /*02d0*/  IADD3.X R31, R22, c[0x0][0x164], RZ, P0, !PT ;  /* 0x00005900161f7a10 */ /* 0x000fe200007fe4ff */
[----:B------:R0:W3:Y:S01]  /*02e0*/  @!P3 LDG.E.128 R8, [R18.64] ;  /* 0x000000041208b981 */ /* 0x0000e2000c1e1d00 */
[C---:B------:R-:W-:Y:S02]  /*02f0*/  ISETP.GE.U32.AND P0, PT, R23.reuse, 0x1230, PT ;  /* 0x000012301700780c */ /* 0x040fe40003f06070 */
[C---:B------:R-:W-:Y:S01]  /*0300*/  SHF.L.U32 R3, R23.reuse, 0x8, RZ ;  /* 0x0000000817037819 */ /* 0x040fe200000006ff */
[----:B------:R2:W4:Y:S01]  /*0310*/  @!P1 LDG.E.128 R12, [R30.64] ;  /* 0x000000041e0c9981 */ /* 0x000522000c1e1d00 */
[----:B------:R-:W-:-:S02]  /*0320*/  SHF.L.U64.HI R23, R23, 0x8, R2 ;  /* 0x0000000817177819 */ /* 0x000fc40000010202 */
[----:B------:R-:W-:Y:S02]  /*0330*/  LOP3.LUT R3, R3, R16, RZ, 0xfc, !PT ;  /* 0x0000001003037212 */ /* 0x000fe400078efcff */
[----:B------:R-:W-:Y:S01]  /*0340*/  ISETP.GE.U32.AND.EX P0, PT, R2, RZ, PT, P0 ;  /* 0x000000ff0200720c */ /* 0x000fe20003f06100 */
[----:B0-----:R-:W-:Y:S01]  /*0350*/  CS2R R18, SRZ ;  /* 0x0000000000127805 */ /* 0x001fe2000001ff00 */
[----:B------:R-:W-:Y:S02]  /*0360*/  LOP3.LUT R23, R23, R17, RZ, 0xfc, !PT ;  /* 0x0000001117177212 */ /* 0x000fe400078efcff */
[----:B------:R-:W-:Y:S01]  /*0370*/  IADD3 R36, P4, R3, c[0x0][0x160], RZ ;  /* 0x0000580003247a10 */ /* 0x000fe20007f9e0ff */
[----:B------:R-:W-:-:S03]  /*0380*/  CS2R R16, SRZ ;  /* 0x0000000000107805 */ /* 0x000fc6000001ff00 */
[----:B------:R-:W-:-:S05]  /*0390*/  IADD3.X R37, R23, c[0x0][0x164], RZ, P4, !PT ;  /* 0x0000590017257a10 */ /* 0x000fca00027fe4ff */
[----:B------:R0:W5:Y:S01]  /*03a0*/  @!P0 LDG.E.128 R16, [R36.64] ;  /* 0x0000000424108981 */ /* 0x000162000c1e1d00 */
[--C-:B--2---:R-:W-:Y:S02]  /*03b0*/  HADD2.F32 R30, -RZ, R4.reuse.H1_H1 ;  /* 0x30000004ff1e7230 */ /* 0x104fe40000004100 */
[----:B------:R-:W-:Y:S02]  /*03c0*/  HADD2.F32 R29, -RZ, R4.H0_H0 ;  /* 0x20000004ff1d7230 */ /* 0x000fe40000004100 */
[--C-:B------:R-:W-:Y:S01]  /*03d0*/  HADD2.F32 R31, -RZ, R5.reuse.H0_H0 ;  /* 0x20000005ff1f7230 */ /* 0x100fe20000004100 */
[----:B------:R-:W-:Y:S01]  /*03e0*/  FMUL R38, R30, R30 ;  /* 0x0000001e1e267220 */ /* 0x000fe20000400000 */
[----:B------:R-:W-:Y:S02]  /*03f0*/  HADD2.F32 R4, -RZ, R5.H1_H1 ;  /* 0x30000005ff047230 */ /* 0x000fe40000004100 */
[--C-:B------:R-:W-:Y:S01]  /*0400*/  HADD2.F32 R32, -RZ, R7.reuse.H1_H1 ;  /* 0x30000007ff207230 */ /* 0x100fe20000004100 */
[----:B------:R-:W-:Y:S01]  /*0410*/  FFMA R40, R29, R29, R38 ;  /* 0x0000001d1d287223 */ /* 0x000fe20000000026 */
[----:B------:R-:W-:-:S02]  /*0420*/  HADD2.F32 R33, -RZ, R7.H0_H0 ;  /* 0x20000007ff217230 */ /* 0x000fc40000004100 */
[--C-:B------:R-:W-:Y:S01]  /*0430*/  HADD2.F32 R5, -RZ, R6.reuse.H1_H1 ;  /* 0x30000006ff057230 */ /* 0x100fe20000004100 */
[----:B------:R-:W-:Y:S01]  /*0440*/  FFMA R43, R31, R31, R40 ;  /* 0x0000001f1f2b7223 */ /* 0x000fe20000000028 */
[----:B------:R-:W-:Y:S02]  /*0450*/  HADD2.F32 R6, -RZ, R6.H0_H0 ;  /* 0x20000006ff067230 */ /* 0x000fe40000004100 */
[----:B---3--:R-:W-:Y:S02]  /*0460*/  HADD2.F32 R34, -RZ, R8.H1_H1 ;  /* 0x30000008ff227230 */ /* 0x008fe40000004100 */
[--C-:B------:R-:W-:Y:S02]  /*0470*/  HADD2.F32 R35, -RZ, R10.reuse.H1_H1 ;  /* 0x3000000aff237230 */ /* 0x100fe40000004100 */
[----:B------:R-:W-:Y:S02]  /*0480*/  HADD2.F32 R39, -RZ, R10.H0_H0 ;  /* 0x2000000aff277230 */ /* 0x000fe40000004100 */
[----:B------:R-:W-:-:S02]  /*0490*/  HADD2.F32 R10, -RZ, R11.H1_H1 ;  /* 0x3000000bff0a7230 */ /* 0x000fc40000004100 */
[----:B0-----:R-:W-:Y:S02]  /*04a0*/  HADD2.F32 R36, -RZ, R11.H0_H0 ;  /* 0x2000000bff247230 */ /* 0x001fe40000004100 */
[----:B------:R-:W-:Y:S02]  /*04b0*/  HADD2.F32 R7, -RZ, R8.H0_H0 ;  /* 0x20000008ff077230 */ /* 0x000fe40000004100 */
[--C-:B----4-:R-:W-:Y:S02]  /*04c0*/  HADD2.F32 R11, -RZ, R12.reuse.H0_H0 ;  /* 0x2000000cff0b7230 */ /* 0x110fe40000004100 */
[----:B------:R-:W-:Y:S01]  /*04d0*/  HADD2.F32 R38, -RZ, R12.H1_H1 ;  /* 0x3000000cff267230 */ /* 0x000fe20000004100 */
[----:B------:R-:W-:Y:S01]  /*04e0*/  FMUL R12, R34, R34 ;  /* 0x00000022220c7220 */ /* 0x000fe20000400000 */
[----:B------:R-:W-:Y:S02]  /*04f0*/  HADD2.F32 R8, -RZ, R9.H1_H1 ;  /* 0x30000009ff087230 */ /* 0x000fe40000004100 */
[--C-:B------:R-:W-:Y:S01]  /*0500*/  HADD2.F32 R37, -RZ, R13.reuse.H1_H1 ;  /* 0x3000000dff257230 */ /* 0x100fe20000004100 */
[----:B------:R-:W-:Y:S01]  /*0510*/  FFMA R46, R7, R7, R12 ;  /* 0x00000007072e7223 */ /* 0x000fe2000000000c */
[----:B------:R-:W-:Y:S01]  /*0520*/  HADD2.F32 R41, -RZ, R13.H0_H0 ;  /* 0x2000000dff297230 */ /* 0x000fe20000004100 */
[----:B------:R-:W-:Y:S01]  /*0530*/  FFMA R13, R4, R4, R43 ;  /* 0x00000004040d7223 */ /* 0x000fe2000000002b */
[----:B------:R-:W-:-:S02]  /*0540*/  HADD2.F32 R9, -RZ, R9.H0_H0 ;  /* 0x20000009ff097230 */ /* 0x000fc40000004100 */
[--C-:B------:R-:W-:Y:S01]  /*0550*/  HADD2.F32 R40, -RZ, R14.reuse.H1_H1 ;  /* 0x3000000eff287230 */ /* 0x100fe20000004100 */
[----:B------:R-:W-:Y:S01]  /*0560*/  FFMA R12, R6, R6, R13 ;  /* 0x00000006060c7223 */ /* 0x000fe2000000000d */
[----:B------:R-:W-:Y:S01]  /*0570*/  HADD2.F32 R42, -RZ, R14.H0_H0 ;  /* 0x2000000eff2a7230 */ /* 0x000fe20000004100 */
[----:B------:R-:W-:Y:S01]  /*0580*/  FMUL R14, R38, R38 ;  /* 0x00000026260e7220 */ /* 0x000fe20000400000 */
[----:B------:R-:W-:Y:S01]  /*0590*/  FFMA R13, R9, R9, R46 ;  /* 0x00000009090d7223 */ /* 0x000fe2000000002e */
[----:B------:R-:W-:Y:S01]  /*05a0*/  FFMA R46, R5, R5, R12 ;  /* 0x00000005052e7223 */ /* 0x000fe2000000000c */
[--C-:B-----5:R-:W-:Y:S01]  /*05b0*/  HADD2.F32 R12, -RZ, R16.reuse.H0_H0 ;  /* 0x20000010ff0c7230 */ /* 0x120fe20000004100 */
[----:B------:R-:W-:Y:S01]  /*05c0*/  FFMA R48, R11, R11, R14 ;  /* 0x0000000b0b307223 */ /* 0x000fe2000000000e */
[----:B------:R-:W-:Y:S01]  /*05d0*/  FFMA R14, R8, R8, R13 ;  /* 0x00000008080e7223 */ /* 0x000fe2000000000d */
[----:B------:R-:W-:Y:S01]  /*05e0*/  HADD2.F32 R16, -RZ, R16.H1_H1 ;  /* 0x30000010ff107230 */ /* 0x000fe20000004100 */
[----:B------:R-:W-:Y:S01]  /*05f0*/  FFMA R45, R33, R33, R46 ;  /* 0x00000021212d7223 */ /* 0x000fe2000000002e */
[----:B------:R-:W-:Y:S01]  /*0600*/  FFMA R48, R41, R41, R48 ;  /* 0x0000002929307223 */ /* 0x000fe20000000030 */
[----:B------:R-:W-:Y:S01]  /*0610*/  FFMA R14, R39, R39, R14 ;  /* 0x00000027270e7223 */ /* 0x000fe2000000000e */
[--C-:B------:R-:W-:Y:S01]  /*0620*/  HADD2.F32 R43, -RZ, R15.reuse.H1_H1 ;  /* 0x3000000fff2b7230 */ /* 0x100fe20000004100 */
[----:B------:R-:W-:Y:S01]  /*0630*/  FFMA R45, R32, R32, R45 ;  /* 0x00000020202d7223 */ /* 0x000fe2000000002d */
[----:B------:R-:W-:Y:S01]  /*0640*/  HADD2.F32 R44, -RZ, R15.H0_H0 ;  /* 0x2000000fff2c7230 */ /* 0x000fe20000004100 */
[----:B------:R-:W-:Y:S01]  /*0650*/  FMUL R15, R16, R16 ;  /* 0x00000010100f7220 */ /* 0x000fe20000400000 */
[----:B------:R-:W-:Y:S01]  /*0660*/  FFMA R49, R37, R37, R48 ;  /* 0x0000002525317223 */ /* 0x000fe20000000030 */
[----:B------:R-:W-:Y:S01]  /*0670*/  FFMA R47, R35, R35, R14 ;  /* 0x00000023232f7223 */ /* 0x000fe2000000000e */
[--C-:B------:R-:W-:Y:S01]  /*0680*/  HADD2.F32 R13, -RZ, R17.reuse.H0_H0 ;  /* 0x20000011ff0d7230 */ /* 0x100fe20000004100 */
[----:B------:R-:W-:Y:S01]  /*0690*/  FFMA R14, R12, R12, R15 ;  /* 0x0000000c0c0e7223 */ /* 0x000fe2000000000f */
[----:B------:R-:W-:Y:S01]  /*06a0*/  FFMA R49, R42, R42, R49 ;  /* 0x0000002a2a317223 */ /* 0x000fe20000000031 */
[----:B------:R-:W-:Y:S01]  /*06b0*/  FFMA R47, R36, R36, R47 ;  /* 0x00000024242f7223 */ /* 0x000fe2000000002f */
[----:B------:R-:W0:Y:S01]  /*06c0*/  SHFL.BFLY PT, R46, R45, 0x8, 0x1f ;  /* 0x0d001f002d2e7f89 */ /* 0x000e2200000e0000 */
[----:B------:R-:W-:Y:S01]  /*06d0*/  HADD2.F32 R17, -RZ, R17.H1_H1 ;  /* 0x30000011ff117230 */ /* 0x000fe20000004100 */
[----:B------:R-:W-:Y:S01]  /*06e0*/  FFMA R48, R13, R13, R14 ;  /* 0x0000000d0d307223 */ /* 0x000fe2000000000e */
[----:B------:R-:W-:Y:S01]  /*06f0*/  FFMA R49, R40, R40, R49 ;  /* 0x0000002828317223 */ /* 0x000fe20000000031 */
[----:B------:R-:W-:Y:S01]  /*0700*/  FFMA R47, R10, R10, R47 ;  /* 0x0000000a0a2f7223 */ /* 0x000fe2000000002f */
[--C-:B------:R-:W-:Y:S01]  /*0710*/  HADD2.F32 R14, -RZ, R18.reuse.H0_H0 ;  /* 0x20000012ff0e7230 */ /* 0x100fe20000004100 */
[----:B------:R-:W-:Y:S01]  /*0720*/  FFMA R15, R17, R17, R48 ;  /* 0x00000011110f7223 */ /* 0x000fe20000000030 */
[----:B------:R-:W-:Y:S01]  /*0730*/  FFMA R48, R44, R44, R49 ;  /* 0x0000002c2c307223 */ /* 0x000fe20000000031 */
[----:B------:R-:W-:Y:S01]  /*0740*/  HADD2.F32 R18, -RZ, R18.H1_H1 ;  /* 0x30000012ff127230 */ /* 0x000fe20000004100 */
[----:B------:R-:W1:Y:S01]  /*0750*/  SHFL.BFLY PT, R52, R47, 0x8, 0x1f ;  /* 0x0d001f002f347f89 */ /* 0x000e6200000e0000 */
[----:B------:R-:W-:Y:S01]  /*0760*/  FFMA R49, R14, R14, R15 ;  /* 0x0000000e0e317223 */ /* 0x000fe2000000000f */
[----:B------:R-:W-:Y:S01]  /*0770*/  FFMA R48, R43, R43, R48 ;  /* 0x0000002b2b307223 */ /* 0x000fe20000000030 */
[----:B------:R-:W-:-:S02]  /*0780*/  HADD2.F32 R15, -RZ, R19.H0_H0 ;  /* 0x20000013ff0f7230 */ /* 0x000fc40000004100 */
[----:B------:R-:W-:Y:S01]  /*0790*/  FFMA R50, R18, R18, R49 ;  /* 0x0000001212327223 */ /* 0x000fe20000000031 */
[----:B------:R-:W-:Y:S01]  /*07a0*/  HADD2.F32 R19, -RZ, R19.H1_H1 ;  /* 0x30000013ff137230 */ /* 0x000fe20000004100 */
[----:B------:R-:W2:Y:S02]  /*07b0*/  SHFL.BFLY PT, R49, R48, 0x8, 0x1f ;  /* 0x0d001f0030317f89 */ /* 0x000ea400000e0000 */
[----:B------:R-:W-:-:S04]  /*07c0*/  FFMA R50, R15, R15, R50 ;  /* 0x0000000f0f327223 */ /* 0x000fc80000000032 */
[----:B------:R-:W-:Y:S01]  /*07d0*/  FFMA R50, R19, R19, R50 ;  /* 0x0000001313327223 */ /* 0x000fe20000000032 */
[----:B0-----:R-:W-:-:S04]  /*07e0*/  FADD R46, R45, R46 ;  /* 0x0000002e2d2e7221 */ /* 0x001fc80000000000 */
[----:B------:R-:W0:Y:S04]  /*07f0*/  SHFL.BFLY PT, R53, R50, 0x8, 0x1f ;  /* 0x0d001f0032357f89 */ /* 0x000e2800000e0000 */
[----:B------:R-:W3:Y:S01]  /*0800*/  SHFL.BFLY PT, R45, R46, 0x4, 0x1f ;  /* 0x0c801f002e2d7f89 */ /* 0x000ee200000e0000 */
[----:B-1----:R-:W-:-:S05]  /*0810*/  FADD R52, R47, R52 ;  /* 0x000000342f347221 */ /* 0x002fca0000000000 */
[----:B------:R-:W1:Y:S01]  /*0820*/  SHFL.BFLY PT, R47, R52, 0x4, 0x1f ;  /* 0x0c801f00342f7f89 */ /* 0x000e6200000e0000 */
[----:B--2---:R-:W-:-:S05]  /*0830*/  FADD R51, R48, R49 ;  /* 0x0000003130337221 */ /* 0x004fca0000000000 */
[----:B------:R-:W2:Y:S01]  /*0840*/  SHFL.BFLY PT, R54, R51, 0x4, 0x1f ;  /* 0x0c801f0033367f89 */ /* 0x000ea200000e0000 */
[----:B0-----:R-:W-:Y:S01]  /*0850*/  FADD R55, R50, R53 ;  /* 0x0000003532377221 */ /* 0x001fe20000000000 */
[----:B---3--:R-:W-:-:S04]  /*0860*/  FADD R45, R46, R45 ;  /* 0x0000002d2e2d7221 */ /* 0x008fc80000000000 */
        /* <DEDUP_REMOVED lines=10> */
[----:B-1----:R-:W-:Y:S01]  /*0910*/  FADD R46, R49, R46 ;  /* 0x0000002e312e7221 */ /* 0x002fe20000000000 */
[----:B------:R-:W-:-:S04]  /*0920*/  MOV R49, 0x3e800000 ;  /* 0x3e80000000317802 */ /* 0x000fc80000000f00 */
[----:B------:R-:W1:Y:S01]  /*0930*/  SHFL.BFLY PT, R51, R46, 0x1, 0x1f ;  /* 0x0c201f002e337f89 */ /* 0x000e6200000e0000 */
[----:B--2---:R-:W-:-:S05]  /*0940*/  FADD R53, R54, R53 ;  /* 0x0000003536357221 */ /* 0x004fca0000000000 */
[----:B------:R-:W2:Y:S01]  /*0950*/  SHFL.BFLY PT, R50, R53, 0x1, 0x1f ;  /* 0x0c201f0035327f89 */ /* 0x000ea200000e0000 */
[----:B0-----:R-:W-:Y:S01]  /*0960*/  FADD R57, R56, R57 ;  /* 0x0000003938397221 */ /* 0x001fe20000000000 */
[----:B---3--:R-:W-:-:S04]  /*0970*/  FADD R47, R48, R47 ;  /* 0x0000002f302f7221 */ /* 0x008fc80000000000 */
[----:B------:R-:W0:Y:S01]  /*0980*/  SHFL.BFLY PT, R52, R57, 0x1, 0x1f ;  /* 0x0c201f0039347f89 */ /* 0x000e2200000e0000 */
[----:B------:R-:W-:Y:S01]  /*0990*/  FADD R47, R47, c[0x0][0x178] ;  /* 0x00005e002f2f7621 */ /* 0x000fe20000000000 */
[----:B-1----:R-:W-:-:S03]  /*09a0*/  FADD R51, R46, R51 ;  /* 0x000000332e337221 */ /* 0x002fc60000000000 */
[----:B------:R-:W1:Y:S01]  /*09b0*/  MUFU.SQRT R45, R47 ;  /* 0x0000002f002d7308 */ /* 0x000e620000002000 */
[----:B------:R-:W-:Y:S01]  /*09c0*/  FADD R51, R51, c[0x0][0x178] ;  /* 0x00005e0033337621 */ /* 0x000fe20000000000 */
[----:B--2---:R-:W-:-:S06]  /*09d0*/  FADD R50, R53, R50 ;  /* 0x0000003235327221 */ /* 0x004fcc0000000000 */
[----:B------:R-:W2:Y:S01]  /*09e0*/  MUFU.SQRT R51, R51 ;  /* 0x0000003300337308 */ /* 0x000ea20000002000 */
[----:B------:R-:W-:Y:S01]  /*09f0*/  FADD R50, R50, c[0x0][0x178] ;  /* 0x00005e0032327621 */ /* 0x000fe20000000000 */
[----:B-1----:R-:W-:-:S06]  /*0a00*/  FSETP.GT.AND P5, PT, R45, 8.50705917302346158658e+37, PT ;  /* 0x7e8000002d00780b */ /* 0x002fcc0003fa4000 */
[----:B------:R-:W1:Y:S01]  /*0a10*/  MUFU.SQRT R50, R50 ;  /* 0x0000003200327308 */ /* 0x000e620000002000 */
[----:B------:R-:W-:Y:S01]  /*0a20*/  FSETP.GEU.AND P4, PT, R45, 1.175494350822287508e-38, PT ;  /* 0x008000002d00780b */ /* 0x000fe20003f8e000 */
[----:B0-----:R-:W-:Y:S01]  /*0a30*/  FADD R52, R57, R52 ;  /* 0x0000003439347221 */ /* 0x001fe20000000000 */
[----:B------:R-:W-:-:S03]  /*0a40*/  FSEL R48, R49, 1, P5 ;  /* 0x3f80000031307808 */ /* 0x000fc60002800000 */
[----:B------:R-:W-:Y:S01]  /*0a50*/  FADD R52, R52, c[0x0][0x178] ;  /* 0x00005e0034347621 */ /* 0x000fe20000000000 */
[----:B--2---:R-:W-:-:S03]  /*0a60*/  FSETP.GT.AND P6, PT, R51, 8.50705917302346158658e+37, PT ;  /* 0x7e8000003300780b */ /* 0x004fc60003fc4000 */
[----:B------:R-:W0:Y:S01]  /*0a70*/  MUFU.SQRT R46, R52 ;  /* 0x00000034002e7308 */ /* 0x000e220000002000 */
[----:B------:R-:W-:Y:S01]  /*0a80*/  @P5 FMUL R45, R45, 0.25 ;  /* 0x3e8000002d2d5820 */ /* 0x000fe20000400000 */
[----:B------:R-:W-:Y:S02]  /*0a90*/  FSETP.GEU.AND P5, PT, R51, 1.175494350822287508e-38, PT ;  /* 0x008000003300780b */ /* 0x000fe40003fae000 */
[----:B------:R-:W-:Y:S01]  /*0aa0*/  @!P4 FMUL R48, R48, 16777216 ;  /* 0x4b8000003030c820 */ /* 0x000fe20000400000 */
[----:B------:R-:W-:Y:S01]  /*0ab0*/  FSEL R54, R49, 1, P6 ;  /* 0x3f80000031367808 */ /* 0x000fe20003000000 */
[----:B------:R-:W-:Y:S01]  /*0ac0*/  @!P4 FMUL R45, R45, 16777216 ;  /* 0x4b8000002d2dc820 */ /* 0x000fe20000400000 */
[----:B-1----:R-:W-:-:S03]  /*0ad0*/  FSETP.GT.AND P4, PT, R50, 8.50705917302346158658e+37, PT ;  /* 0x7e8000003200780b */ /* 0x002fc60003f84000 */
[----:B------:R-:W1:Y:S01]  /*0ae0*/  MUFU.RCP R55, R45 ;  /* 0x0000002d00377308 */ /* 0x000e620000001000 */
[----:B------:R-:W-:Y:S01]  /*0af0*/  @P6 FMUL R51, R51, 0.25 ;  /* 0x3e80000033336820 */ /* 0x000fe20000400000 */
[----:B------:R-:W-:Y:S02]  /*0b00*/  FSETP.GEU.AND P6, PT, R50, 1.175494350822287508e-38, PT ;  /* 0x008000003200780b */ /* 0x000fe40003fce000 */
[----:B------:R-:W-:Y:S01]  /*0b10*/  FSEL R53, R49, 1, P4 ;  /* 0x3f80000031357808 */ /* 0x000fe20002000000 */
[----:B------:R-:W-:Y:S01]  /*0b20*/  @!P5 FMUL R51, R51, 16777216 ;  /* 0x4b8000003333d820 */ /* 0x000fe20000400000 */
[----:B------:R-:W-:Y:S01]  /*0b30*/  @!P5 FMUL R54, R54, 16777216 ;  /* 0x4b8000003636d820 */ /* 0x000fe20000400000 */
[----:B0-----:R-:W-:-:S03]  /*0b40*/  FSETP.GT.AND P5, PT, R46, 8.50705917302346158658e+37, PT ;  /* 0x7e8000002e00780b */ /* 0x001fc60003fa4000 */
[----:B------:R-:W-:Y:S01]  /*0b50*/  @P4 FMUL R50, R50, 0.25 ;  /* 0x3e80000032324820 */ /* 0x000fe20000400000 */
[----:B------:R-:W-:Y:S01]  /*0b60*/  FSETP.GEU.AND P4, PT, R46, 1.175494350822287508e-38, PT ;  /* 0x008000002e00780b */ /* 0x000fe20003f8e000 */
[----:B------:R-:W0:Y:S01]  /*0b70*/  MUFU.RCP R51, R51 ;  /* 0x0000003300337308 */ /* 0x000e220000001000 */
[----:B------:R-:W-:Y:S02]  /*0b80*/  FSEL R47, R49, 1, P5 ;  /* 0x3f800000312f7808 */ /* 0x000fe40002800000 */
[----:B------:R-:W-:Y:S01]  /*0b90*/  @!P6 FMUL R50, R50, 16777216 ;  /* 0x4b8000003232e820 */ /* 0x000fe20000400000 */
[----:B-1----:R-:W-:Y:S01]  /*0ba0*/  FMUL R55, R55, R48 ;  /* 0x0000003037377220 */ /* 0x002fe20000400000 */
[----:B------:R-:W-:-:S03]  /*0bb0*/  @!P6 FMUL R53, R53, 16777216 ;  /* 0x4b8000003535e820 */ /* 0x000fc60000400000 */
[----:B------:R1:W2:Y:S01]  /*0bc0*/  MUFU.RCP R52, R50 ;  /* 0x0000003200347308 */ /* 0x0002a20000001000 */
[----:B------:R-:W-:Y:S01]  /*0bd0*/  @P5 FMUL R46, R46, 0.25 ;  /* 0x3e8000002e2e5820 */ /* 0x000fe20000400000 */
[-C--:B------:R-:W-:Y:S01]  /*0be0*/  FMUL R29, R29, R55.reuse ;  /* 0x000000371d1d7220 */ /* 0x080fe20000400000 */
[-C--:B------:R-:W-:Y:S01]  /*0bf0*/  FMUL R30, R30, R55.reuse ;  /* 0x000000371e1e7220 */ /* 0x080fe20000400000 */
[----:B------:R-:W-:Y:S01]  /*0c00*/  @!P4 FMUL R47, R47, 16777216 ;  /* 0x4b8000002f2fc820 */ /* 0x000fe20000400000 */
[----:B------:R-:W-:Y:S01]  /*0c10*/  @!P4 FMUL R46, R46, 16777216 ;  /* 0x4b8000002e2ec820 */ /* 0x000fe20000400000 */
[-C--:B------:R-:W-:Y:S01]  /*0c20*/  FMUL R31, R31, R55.reuse ;  /* 0x000000371f1f7220 */ /* 0x080fe20000400000 */
[-C--:B------:R-:W-:Y:S01]  /*0c30*/  FMUL R48, R4, R55.reuse ;  /* 0x0000003704307220 */ /* 0x080fe20000400000 */
[----:B0-----:R-:W-:Y:S01]  /*0c40*/  FMUL R45, R51, R54 ;  /* 0x00000036332d7220 */ /* 0x001fe20000400000 */
[-C--:B------:R-:W-:Y:S01]  /*0c50*/  FMUL R6, R6, R55.reuse ;  /* 0x0000003706067220 */ /* 0x080fe20000400000 */
[-C--:B------:R-:W-:Y:S01]  /*0c60*/  FMUL R49, R5, R55.reuse ;  /* 0x0000003705317220 */ /* 0x080fe20000400000 */
[----:B------:R-:W0:Y:S01]  /*0c70*/  MUFU.RCP R46, R46 ;  /* 0x0000002e002e7308 */ /* 0x000e220000001000 */
[-C--:B------:R-:W-:Y:S01]  /*0c80*/  FMUL R33, R33, R55.reuse ;  /* 0x0000003721217220 */ /* 0x080fe20000400000 */
[----:B-1----:R-:W-:Y:S01]  /*0c90*/  FMUL R50, R32, R55 ;  /* 0x0000003720327220 */ /* 0x002fe20000400000 */
[----:B------:R-:W-:Y:S01]  /*0ca0*/  F2FP.PACK_AB R4, R30, R29 ;  /* 0x0000001d1e04723e */ /* 0x000fe200000000ff */
[----:B------:R-:W-:Y:S01]  /*0cb0*/  FMUL R51, R7, R45 ;  /* 0x0000002d07337220 */ /* 0x000fe20000400000 */
[----:B------:R-:W-:Y:S01]  /*0cc0*/  IADD3 R26, P5, R26, c[0x0][0x168], RZ ;  /* 0x00005a001a1a7a10 */ /* 0x000fe20007fbe0ff */
[----:B--2---:R-:W-:Y:S01]  /*0cd0*/  FMUL R53, R52, R53 ;  /* 0x0000003534357220 */ /* 0x004fe20000400000 */
[----:B------:R-:W-:Y:S01]  /*0ce0*/  IADD3 R30, P4, R27, c[0x0][0x168], RZ ;  /* 0x00005a001b1e7a10 */ /* 0x000fe20007f9e0ff */
[----:B------:R-:W-:Y:S01]  /*0cf0*/  FMUL R32, R35, R45 ;  /* 0x0000002d23207220 */ /* 0x000fe20000400000 */
[----:B------:R-:W-:Y:S01]  /*0d00*/  F2FP.PACK_AB R5, R48, R31 ;  /* 0x0000001f3005723e */ /* 0x000fe200000000ff */
[-C--:B------:R-:W-:Y:S01]  /*0d10*/  FMUL R34, R34, R45.reuse ;  /* 0x0000002d22227220 */ /* 0x080fe20000400000 */
[----:B------:R-:W-:Y:S01]  /*0d20*/  IADD3.X R27, R25, c[0x0][0x16c], RZ, P5, !PT ;  /* 0x00005b00191b7a10 */ /* 0x000fe20002ffe4ff */
[-C--:B------:R-:W-:Y:S01]  /*0d30*/  FMUL R9, R9, R45.reuse ;  /* 0x0000002d09097220 */ /* 0x080fe20000400000 */
[----:B------:R-:W-:Y:S01]  /*0d40*/  F2FP.PACK_AB R6, R49, R6 ;  /* 0x000000063106723e */ /* 0x000fe200000000ff */
[----:B------:R-:W-:Y:S01]  /*0d50*/  FMUL R52, R8, R45 ;  /* 0x0000002d08347220 */ /* 0x000fe20000400000 */
[----:B------:R-:W-:Y:S01]  /*0d60*/  F2FP.PACK_AB R7, R50, R33 ;  /* 0x000000213207723e */ /* 0x000fe200000000ff */
[----:B0-----:R-:W-:Y:S01]  /*0d70*/  FMUL R47, R46, R47 ;  /* 0x0000002f2e2f7220 */ /* 0x001fe20000400000 */
[----:B------:R-:W-:Y:S01]  /*0d80*/  IADD3.X R31, R24, c[0x0][0x16c], RZ, P4, !PT ;  /* 0x00005b00181f7a10 */ /* 0x000fe200027fe4ff */
[-C--:B------:R-:W-:Y:S01]  /*0d90*/  FMUL R39, R39, R45.reuse ;  /* 0x0000002d27277220 */ /* 0x080fe20000400000 */
[----:B------:R-:W-:Y:S01]  /*0da0*/  FMUL R36, R36, R45 ;  /* 0x0000002d24247220 */ /* 0x000fe20000400000 */
[----:B------:R-:W-:Y:S01]  /*0db0*/  FMUL R25, R16, R47 ;  /* 0x0000002f10197220 */ /* 0x000fe20000400000 */
[----:B------:R-:W-:Y:S01]  /*0dc0*/  FMUL R35, R10, R45 ;  /* 0x0000002d0a237220 */ /* 0x000fe20000400000 */
[-C--:B------:R-:W-:Y:S01]  /*0dd0*/  FMUL R16, R17, R47.reuse ;  /* 0x0000002f11107220 */ /* 0x080fe20000400000 */
[----:B------:R0:W-:Y:S01]  /*0de0*/  STS [R28.X4], R55 ;  /* 0x000000371c007388 */ /* 0x0001e20000004800 */
[-C--:B------:R-:W-:Y:S01]  /*0df0*/  FMUL R14, R14, R47.reuse ;  /* 0x0000002f0e0e7220 */ /* 0x080fe20000400000 */
[----:B------:R-:W-:Y:S01]  /*0e00*/  FMUL R17, R18, R47 ;  /* 0x0000002f12117220 */ /* 0x000fe20000400000 */
[-C--:B------:R-:W-:Y:S01]  /*0e10*/  FMUL R46, R11, R53.reuse ;  /* 0x000000350b2e7220 */ /* 0x080fe20000400000 */
[-C--:B------:R-:W-:Y:S01]  /*0e20*/  FMUL R41, R41, R53.reuse ;  /* 0x0000003529297220 */ /* 0x080fe20000400000 */
[-C--:B------:R-:W-:Y:S01]  /*0e30*/  FMUL R42, R42, R53.reuse ;  /* 0x000000352a2a7220 */ /* 0x080fe20000400000 */
[-C--:B------:R-:W-:Y:S01]  /*0e40*/  FMUL R44, R44, R53.reuse ;  /* 0x000000352c2c7220 */ /* 0x080fe20000400000 */
[----:B------:R-:W-:Y:S01]  /*0e50*/  FMUL R43, R43, R53 ;  /* 0x000000352b2b7220 */ /* 0x000fe20000400000 */
[----:B------:R1:W-:Y:S01]  /*0e60*/  @!P2 STG.E.128 [R30.64], R4 ;  /* 0x000000041e00a986 */ /* 0x0003e2000c101d04 */
[----:B------:R-:W-:Y:S01]  /*0e70*/  F2FP.PACK_AB R8, R34, R51 ;  /* 0x000000332208723e */ /* 0x000fe200000000ff */
[-C--:B0-----:R-:W-:Y:S01]  /*0e80*/  FMUL R55, R38, R53.reuse ;  /* 0x0000003526377220 */ /* 0x081fe20000400000 */
[-C--:B------:R-:W-:Y:S01]  /*0e90*/  FMUL R38, R37, R53.reuse ;  /* 0x0000003525267220 */ /* 0x080fe20000400000 */
[----:B------:R-:W-:Y:S01]  /*0ea0*/  FMUL R37, R40, R53 ;  /* 0x0000003528257220 */ /* 0x000fe20000400000 */
[----:B------:R-:W-:Y:S01]  /*0eb0*/  F2FP.PACK_AB R9, R52, R9 ;  /* 0x000000093409723e */ /* 0x000fe200000000ff */
[----:B------:R-:W-:Y:S01]  /*0ec0*/  FMUL R12, R12, R47 ;  /* 0x0000002f0c0c7220 */ /* 0x000fe20000400000 */
[----:B------:R-:W-:Y:S01]  /*0ed0*/  F2FP.PACK_AB R10, R32, R39 ;  /* 0x00000027200a723e */ /* 0x000fe200000000ff */
[-C--:B------:R-:W-:Y:S01]  /*0ee0*/  FMUL R13, R13, R47.reuse ;  /* 0x0000002f0d0d7220 */ /* 0x080fe20000400000 */
[----:B------:R-:W-:Y:S01]  /*0ef0*/  F2FP.PACK_AB R11, R35, R36 ;  /* 0x00000024230b723e */ /* 0x000fe200000000ff */
[-C--:B------:R-:W-:Y:S01]  /*0f00*/  FMUL R15, R15, R47.reuse ;  /* 0x0000002f0f0f7220 */ /* 0x080fe20000400000 */
[----:B------:R-:W-:Y:S01]  /*0f10*/  IADD3 R20, P2, R20, c[0x0][0x168], RZ ;  /* 0x00005a0014147a10 */ /* 0x000fe20007f5e0ff */
[----:B------:R-:W-:Y:S01]  /*0f20*/  FMUL R18, R19, R47 ;  /* 0x0000002f13127220 */ /* 0x000fe20000400000 */
[----:B------:R-:W-:Y:S01]  /*0f30*/  F2FP.PACK_AB R14, R17, R14 ;  /* 0x0000000e110e723e */ /* 0x000fe200000000ff */
[----:B------:R-:W-:Y:S01]  /*0f40*/  @!P3 STG.E.128 [R26.64], R8 ;  /* 0x000000081a00b986 */ /* 0x000fe2000c101d04 */
[----:B------:R-:W-:-:S02]  /*0f50*/  LOP3.LUT R17, R21, 0xf, R0, 0xf8, !PT ;  /* 0x0000000f15117812 */ /* 0x000fc400078ef800 */
[----:B------:R-:W-:Y:S01]  /*0f60*/  F2FP.PACK_AB R40, R55, R46 ;  /* 0x0000002e3728723e */ /* 0x000fe200000000ff */
[----:B------:R-:W-:Y:S01]  /*0f70*/  STS [R28.X4+0x10], R45 ;  /* 0x0000102d1c007388 */ /* 0x000fe20000004800 */
[----:B------:R-:W-:Y:S02]  /*0f80*/  F2FP.PACK_AB R41, R38, R41 ;  /* 0x000000292629723e */ /* 0x000fe400000000ff */
[----:B------:R-:W-:Y:S01]  /*0f90*/  F2FP.PACK_AB R42, R37, R42 ;  /* 0x0000002a252a723e */ /* 0x000fe200000000ff */
[----:B------:R-:W-:Y:S01]  /*0fa0*/  STS [R28.X4+0x20], R53 ;  /* 0x000020351c007388 */ /* 0x000fe20000004800 */
[----:B------:R-:W-:Y:S02]  /*0fb0*/  F2FP.PACK_AB R43, R43, R44 ;  /* 0x0000002c2b2b723e */ /* 0x000fe400000000ff */
[----:B------:R-:W-:Y:S01]  /*0fc0*/  IADD3.X R21, R22, c[0x0][0x16c], RZ, P2, !PT ;  /* 0x00005b0016157a10 */ /* 0x000fe200017fe4ff */
[----:B------:R-:W-:Y:S01]  /*0fd0*/  STS [R28.X4+0x30], R47 ;  /* 0x0000302f1c007388 */ /* 0x000fe20000004800 */
[----:B------:R-:W-:-:S02]  /*0fe0*/  LOP3.LUT P2, RZ, R0, 0x30, RZ, 0xc0, !PT ;  /* 0x0000003000ff7812 */ /* 0x000fc4000784c0ff */
[----:B------:R-:W-:Y:S01]  /*0ff0*/  ISETP.LT.U32.AND P3, PT, R17, 0x1230, PT ;  /* 0x000012301100780c */ /* 0x000fe20003f61070 */
[----:B------:R-:W-:Y:S01]  /*1000*/  @!P1 STG.E.128 [R20.64], R40 ;  /* 0x0000002814009986 */ /* 0x000fe2000c101d04 */
[----:B-1----:R-:W-:Y:S02]  /*1010*/  IADD3 R4, P4, R3, c[0x0][0x168], RZ ;  /* 0x00005a0003047a10 */ /* 0x002fe40007f9e0ff */
[----:B------:R-:W-:Y:S02]  /*1020*/  ISETP.LT.U32.AND.EX P1, PT, R2, RZ, !P2, P3 ;  /* 0x000000ff0200720c */ /* 0x000fe40005721130 */
[----:B------:R-:W-:Y:S02]  /*1030*/  F2FP.PACK_AB R12, R25, R12 ;  /* 0x0000000c190c723e */ /* 0x000fe400000000ff */
[----:B------:R-:W-:Y:S02]  /*1040*/  F2FP.PACK_AB R13, R16, R13 ;  /* 0x0000000d100d723e */ /* 0x000fe400000000ff */
[----:B------:R-:W-:-:S02]  /*1050*/  IADD3.X R5, R23, c[0x0][0x16c], RZ, P4, !PT ;  /* 0x00005b0017057a10 */ /* 0x000fc400027fe4ff */
[----:B------:R-:W-:-:S05]  /*1060*/  F2FP.PACK_AB R15, R18, R15 ;  /* 0x0000000f120f723e */ /* 0x000fca00000000ff */
[----:B------:R-:W-:Y:S04]  /*1070*/  @!P0 STG.E.128 [R4.64], R12 ;  /* 0x0000000c04008986 */ /* 0x000fe8000c101d04 */
[----:B------:R-:W-:Y:S06]  /*1080*/  BAR.SYNC 0x0 ;  /* 0x0000000000007b1d */ /* 0x000fec0000000000 */
[----:B------:R-:W-:Y:S05]  /*1090*/  @!P1 EXIT ;  /* 0x000000000000994d */ /* 0x000fea0003800000 */
[----:B------:R-:W-:Y:S02]  /*10a0*/  LOP3.LUT R0, R0, 0xf, RZ, 0xc0, !PT ;  /* 0x0000000f00007812 */ /* 0x000fe400078ec0ff */
[----:B------:R-:W-:-:S03]  /*10b0*/  LEA R4, P0, R17, c[0x0][0x170], 0x2 ;  /* 0x00005c0011047a11 */ /* 0x000fc600078010ff */
[----:B------:R-:W0:Y:S01]  /*10c0*/  LDS R3, [R0.X4] ;  /* 0x0000000000037984 */ /* 0x000e220000004800 */
[----:B------:R-:W-:-:S05]  /*10d0*/  LEA.HI.X R5, R17, c[0x0][0x174], R2, 0x2, P0 ;  /* 0x00005d0011057a11 */ /* 0x000fca00000f1402 */
[----:B0-----:R-:W-:Y:S01]  /*10e0*/  STG.E [R4.64], R3 ;  /* 0x0000000304007986 */ /* 0x001fe2000c101904 */
[----:B------:R-:W-:Y:S05]  /*10f0*/  EXIT ;  /* 0x000000000000794d */ /* 0x000fea0003800000 */
.L_x_0:
[----:B------:R-:W-:-:S00]  /*1100*/  BRA `(.L_x_0) ;  /* 0xfffffff000007947 */ /* 0x000fc0000383ffff */
[----:B------:R-:W-:-:S00]  /*1110*/  NOP ;  /* 0x0000000000007918 */ /* 0x000fc00000000000 */
        /* <DEDUP_REMOVED lines=14> */
.L_x_1:


//--------------------- .nv.global.init           --------------------------
	.section	.nv.global.init,"aw",@progbits
.nv.global.init:
	.type		_$_str,@object
	.size		_$_str,(_$_str_$_2 - _$_str)
_$_str:
        /*0000*/ 	.byte	0x5f, 0x5f, 0x43, 0x55, 0x44, 0x41, 0x5f, 0x46, 0x54, 0x5a, 0x00
	.type		_$_str_$_2,@object
	.size		_$_str_$_2,(.L_1 - _$_str_$_2)
_$_str_$_2:
        /*000b*/ 	.byte	0x5f, 0x5f, 0x43, 0x55, 0x44, 0x41, 0x5f, 0x50, 0x52, 0x45, 0x43, 0x5f, 0x53, 0x51, 0x52, 0x54
        /*001b*/ 	.byte	0x00
.L_1:


//--------------------- .nv.shared.l2norm_fwd_kernel --------------------------
	.section	.nv.shared.l2norm_fwd_kernel,"aw",@nobits
	.align	16
